//
// Generated by NVIDIA NVVM Compiler
//
// Compiler Build ID: CL-36424714
// Cuda compilation tools, release 13.0, V13.0.88
// Based on NVVM 20.0.0
//

.version 9.0
.target sm_100
.address_size 64

	// .globl	_Z12dummy_kernelv
.extern .func  (.param .b32 func_retval0) vprintf
(
	.param .b64 vprintf_param_0,
	.param .b64 vprintf_param_1
)
;
.const .align 4 .b8 velocity[36];
.global .align 1 .b8 $str[19] = {118, 101, 108, 111, 99, 105, 116, 121, 91, 37, 100, 93, 32, 61, 32, 37, 100, 10};

.visible .entry _Z12dummy_kernelv()
{
	.local .align 8 .b8 	__local_depot0[8];
	.reg .b64 	%SP;
	.reg .b64 	%SPL;
	.reg .pred 	%p<2>;
	.reg .b32 	%r<5>;
	.reg .b64 	%rd<8>;

	mov.u64 	%SPL, __local_depot0;
	cvta.local.u64 	%SP, %SPL;
	mov.u32 	%r1, %tid.x;
	setp.gt.u32 	%p1, %r1, 8;
	@%p1 bra 	$L__BB0_2;
	add.u64 	%rd1, %SP, 0;
	add.u64 	%rd2, %SPL, 0;
	mul.wide.u32 	%rd3, %r1, 4;
	mov.u64 	%rd4, velocity;
	add.s64 	%rd5, %rd4, %rd3;
	ld.const.u32 	%r2, [%rd5];
	st.local.v2.u32 	[%rd2], {%r1, %r2};
	mov.u64 	%rd6, $str;
	cvta.global.u64 	%rd7, %rd6;
	{ // callseq 0, 0
	.param .b64 param0;
	st.param.b64 	[param0], %rd7;
	.param .b64 param1;
	st.param.b64 	[param1], %rd1;
	.param .b32 retval0;
	call.uni (retval0), 
	vprintf, 
	(
	param0, 
	param1
	);
	ld.param.b32 	%r3, [retval0];
	} // callseq 0
$L__BB0_2:
	ret;

}


// ===== COMPILED SASS (sm_100) =====

	.target	sm_100

	.elftype	@"ET_EXEC"


//--------------------- .note.nv.tkinfo           --------------------------
	.section	.note.nv.tkinfo,"",@"SHT_NOTE"
	.sectionflags	@"SHF_NOTE_NV_TKINFO"
	.tkinfo
        /*0018*/ 	.word	0x00000002
        /*0030*/ 	.string	""
        /*0030*/ 	.string	"ptxas"
        /*0030*/ 	.string	"Cuda compilation tools, release 13.0, V13.0.88"
        /*0030*/ 	.string	"Build cuda_13.0.r13.0/compiler.36424714_0"
        /*0030*/ 	.string	"-arch sm_100 -m 64 "



//--------------------- .note.nv.cuinfo           --------------------------
	.section	.note.nv.cuinfo,"",@"SHT_NOTE"
	.sectionflags	@"SHF_NOTE_NV_CUINFO"
        /*0018*/ 	.short	0x0002
        /*001a*/ 	.short	0x0064
        /*001c*/ 	.short	0x0082
	.zero		2


//--------------------- .nv.info                  --------------------------
	.section	.nv.info,"",@"SHT_CUDA_INFO"
	.align	4


	//----- nvinfo : EIATTR_REGCOUNT
	.align		4
        /*0000*/ 	.byte	0x04, 0x2f
        /*0002*/ 	.short	(.L_3 - .L_2)
	.align		4
.L_2:
        /*0004*/ 	.word	index@(_Z12dummy_kernelv)
        /*0008*/ 	.word	0x00000018


	//----- nvinfo : EIATTR_FRAME_SIZE
	.align		4
.L_3:
        /*000c*/ 	.byte	0x04, 0x11
        /*000e*/ 	.short	(.L_5 - .L_4)
	.align		4
.L_4:
        /*0010*/ 	.word	index@(_Z12dummy_kernelv)
        /*0014*/ 	.word	0x00000008


	//----- nvinfo : EIATTR_MIN_STACK_SIZE
	.align		4
.L_5:
        /*0018*/ 	.byte	0x04, 0x12
        /*001a*/ 	.short	(.L_7 - .L_6)
	.align		4
.L_6:
        /*001c*/ 	.word	index@(_Z12dummy_kernelv)
        /*0020*/ 	.word	0x00000008
.L_7:


//--------------------- .nv.compat                --------------------------
	.section	.nv.compat,"",@"SHT_CUDA_COMPAT_INFO"
	.align	4
        /*0000*/ 	.byte	0x02, 0x09, 0x00, 0x00, 0x02, 0x02, 0x01, 0x00, 0x02, 0x05, 0x05, 0x00, 0x03, 0x07, 0x01, 0x01
        /*0010*/ 	.byte	0x02, 0x03, 0x00, 0x00, 0x02, 0x06, 0x01, 0x00, 0x04, 0x0b, 0x08, 0x00, 0x09, 0x00, 0x00, 0x00
        /*0020*/ 	.byte	0x00, 0x00, 0x00, 0x00


//--------------------- .nv.info._Z12dummy_kernelv --------------------------
	.section	.nv.info._Z12dummy_kernelv,"",@"SHT_CUDA_INFO"
	.sectionflags	@""
	.align	4


	//----- nvinfo : EIATTR_CUDA_API_VERSION
	.align		4
        /*0000*/ 	.byte	0x04, 0x37
        /*0002*/ 	.short	(.L_9 - .L_8)
.L_8:
        /*0004*/ 	.word	0x00000082


	//----- nvinfo : EIATTR_SPARSE_MMA_MASK
	.align		4
.L_9:
        /*0008*/ 	.byte	0x03, 0x50
        /*000a*/ 	.short	0x0000


	//----- nvinfo : EIATTR_MAXREG_COUNT
	.align		4
        /*000c*/ 	.byte	0x03, 0x1b
        /*000e*/ 	.short	0x00ff


	//----- nvinfo : EIATTR_EXTERNS
	.align		4
        /*0010*/ 	.byte	0x04, 0x0f
        /*0012*/ 	.short	(.L_11 - .L_10)


	//   ....[0]....
	.align		4
.L_10:
        /*0014*/ 	.word	index@(vprintf)


	//----- nvinfo : EIATTR_MERCURY_ISA_VERSION
	.align		4
.L_11:
        /*0018*/ 	.byte	0x03, 0x5f
        /*001a*/ 	.short	0x0101


	//----- nvinfo : EIATTR_VRC_CTA_INIT_COUNT
	.align		4
        /*001c*/ 	.byte	0x02, 0x4a
	.zero		1
	.zero		1


	//----- nvinfo : EIATTR_SYSCALL_OFFSETS
	.align		4
        /*0020*/ 	.byte	0x04, 0x46
        /*0022*/ 	.short	(.L_13 - .L_12)


	//   ....[0]....
.L_12:
        /*0024*/ 	.word	0x00000120


	//----- nvinfo : EIATTR_EXIT_INSTR_OFFSETS
	.align		4
.L_13:
        /*0028*/ 	.byte	0x04, 0x1c
        /*002a*/ 	.short	(.L_15 - .L_14)


	//   ....[0]....
.L_14:
        /*002c*/ 	.word	0x00000080


	//   ....[1]....
        /*0030*/ 	.word	0x00000130


	//----- nvinfo : EIATTR_CRS_STACK_SIZE
	.align		4
.L_15:
        /*0034*/ 	.byte	0x04, 0x1e
        /*0036*/ 	.short	(.L_17 - .L_16)
.L_16:
        /*0038*/ 	.word	0x00000000


	//----- nvinfo : EIATTR_SW_WAR
	.align		4
.L_17:
        /*003c*/ 	.byte	0x04, 0x36
        /*003e*/ 	.short	(.L_19 - .L_18)
.L_18:
        /*0040*/ 	.word	0x00000008
.L_19:


//--------------------- .nv.callgraph             --------------------------
	.section	.nv.callgraph,"",@"SHT_CUDA_CALLGRAPH"
	.align	4
	.sectionentsize	8
	.align		4
        /*0000*/ 	.word	0x00000000
	.align		4
        /*0004*/ 	.word	0xffffffff
	.align		4
        /*0008*/ 	.word	index@(_Z12dummy_kernelv)
	.align		4
        /*000c*/ 	.word	index@(vprintf)
	.align		4
        /*0010*/ 	.word	0x00000000
	.align		4
        /*0014*/ 	.word	0xfffffffe
	.align		4
        /*0018*/ 	.word	0x00000000
	.align		4
        /*001c*/ 	.word	0xfffffffd
	.align		4
        /*0020*/ 	.word	0x00000000
	.align		4
        /*0024*/ 	.word	0xfffffffc


//--------------------- .nv.constant4             --------------------------
	.section	.nv.constant4,"a",@progbits
	.align	8
	.align		8
.nv.constant4:
        /*0000*/ 	.dword	vprintf
	.align		8
        /*0008*/ 	.dword	$str


//--------------------- .nv.constant3             --------------------------
	.section	.nv.constant3,"a",@progbits
	.align	4
.nv.constant3:
	.type		velocity,@object
	.size		velocity,(.L_0 - velocity)
velocity:
	.zero		36
.L_0:


//--------------------- .text._Z12dummy_kernelv   --------------------------
	.section	.text._Z12dummy_kernelv,"ax",@progbits
	.align	128
        .global         _Z12dummy_kernelv
        .type           _Z12dummy_kernelv,@function
        .size           _Z12dummy_kernelv,(.L_x_2 - _Z12dummy_kernelv)
        .other          _Z12dummy_kernelv,@"STO_CUDA_ENTRY STV_DEFAULT"
_Z12dummy_kernelv:
.text._Z12dummy_kernelv:
[----:B------:R-:W0:Y:S01]  /*0000*/  LDC R1, c[0x0][0x37c] ;  /* 0x0000df00ff017b82 */ /* 0x000e220000000800 */
[----:B------:R-:W1:Y:S01]  /*0010*/  S2R R8, SR_TID.X ;  /* 0x0000000000087919 */ /* 0x000e620000002100 */
[----:B------:R-:W2:Y:S01]  /*0020*/  LDCU UR4, c[0x0][0x2f8] ;  /* 0x00005f00ff0477ac */ /* 0x000ea20008000800 */
[----:B0-----:R-:W-:Y:S01]  /*0030*/  VIADD R1, R1, 0xfffffff8 ;  /* 0xfffffff801017836 */ /* 0x001fe20000000000 */
[----:B------:R-:W0:Y:S04]  /*0040*/  LDCU UR5, c[0x0][0x2fc] ;  /* 0x00005f80ff0577ac */ /* 0x000e280008000800 */
[----:B--2---:R-:W-:-:S05]  /*0050*/  IADD3 R6, P1, PT, R1, UR4, RZ ;  /* 0x0000000401067c10 */ /* 0x004fca000ff3e0ff */
[----:B0-----:R-:W-:Y:S01]  /*0060*/  IMAD.X R7, RZ, RZ, UR5, P1 ;  /* 0x00000005ff077e24 */ /* 0x001fe200088e06ff */
[----:B-1----:R-:W-:-:S13]  /*0070*/  ISETP.GT.U32.AND P0, PT, R8, 0x8, PT ;  /* 0x000000080800780c */ /* 0x002fda0003f04070 */
[----:B------:R-:W-:Y:S05]  /*0080*/  @P0 EXIT ;  /* 0x000000000000094d */ /* 0x000fea0003800000 */
[----:B------:R-:W-:Y:S01]  /*0090*/  SHF.L.U32 R0, R8, 0x2, RZ ;  /* 0x0000000208007819 */ /* 0x000fe200000006ff */
[----:B------:R-:W0:Y:S01]  /*00a0*/  LDCU.64 UR4, c[0x4][0x8] ;  /* 0x01000100ff0477ac */ /* 0x000e220008000a00 */
[----:B------:R-:W-:Y:S02]  /*00b0*/  MOV R2, 0x0 ;  /* 0x0000000000027802 */ /* 0x000fe40000000f00 */
[----:B------:R-:W1:Y:S08]  /*00c0*/  LDC R9, c[0x3][R0] ;  /* 0x00c0000000097b82 */ /* 0x000e700000000800 */
[----:B------:R-:W2:Y:S01]  /*00d0*/  LDC.64 R2, c[0x4][R2] ;  /* 0x0100000002027b82 */ /* 0x000ea20000000a00 */
[----:B0-----:R-:W-:Y:S01]  /*00e0*/  IMAD.U32 R4, RZ, RZ, UR4 ;  /* 0x00000004ff047e24 */ /* 0x001fe2000f8e00ff */
[----:B------:R-:W-:Y:S01]  /*00f0*/  MOV R5, UR5 ;  /* 0x0000000500057c02 */ /* 0x000fe20008000f00 */
[----:B-1----:R0:W-:Y:S06]  /*0100*/  STL.64 [R1], R8 ;  /* 0x0000000801007387 */ /* 0x0021ec0000100a00 */
[----:B------:R-:W-:-:S07]  /*0110*/  LEPC R20, `(.L_x_0) ;  /* 0x000000001014794e */ /* 0x000fce0000000000 */
[----:B0-2---:R-:W-:Y:S05]  /*0120*/  CALL.ABS.NOINC R2 ;  /* 0x0000000002007343 */ /* 0x005fea0003c00000 */
.L_x_0:
[----:B------:R-:W-:Y:S05]  /*0130*/  EXIT ;  /* 0x000000000000794d */ /* 0x000fea0003800000 */
.L_x_1:
[----:B------:R-:W-:-:S00]  /*0140*/  BRA `(.L_x_1) ;  /* 0xfffffffc00fc7947 */ /* 0x000fc0000383ffff */
[----:B------:R-:W-:-:S00]  /*0150*/  NOP ;  /* 0x0000000000007918 */ /* 0x000fc00000000000 */
        /* <DEDUP_REMOVED lines=10> */
.L_x_2:


//--------------------- .nv.global.init           --------------------------
	.section	.nv.global.init,"aw",@progbits
.nv.global.init:
	.type		$str,@object
	.size		$str,(.L_1 - $str)
$str:
        /*0000*/ 	.byte	0x76, 0x65, 0x6c, 0x6f, 0x63, 0x69, 0x74, 0x79, 0x5b, 0x25, 0x64, 0x5d, 0x20, 0x3d, 0x20, 0x25
        /*0010*/ 	.byte	0x64, 0x0a, 0x00
.L_1:


//--------------------- .nv.shared.reserved.0     --------------------------
	.section	.nv.shared.reserved.0,"aw",@nobits
	.weak		__nv_reservedSMEM_offset_0_alias
	.size		__nv_reservedSMEM_offset_0_alias, 0, 64
	.other		__nv_reservedSMEM_offset_0_alias,@"STO_CUDA_RESERVED_SHARED STV_DEFAULT"
__nv_reservedSMEM_offset_0_alias:
	.zero		0
	.zero		64


//--------------------- .nv.constant0._Z12dummy_kernelv --------------------------
	.section	.nv.constant0._Z12dummy_kernelv,"a",@progbits
	.sectionflags	@""
	.align	4
.nv.constant0._Z12dummy_kernelv:
	.zero		896


//--------------------- SYMBOLS --------------------------

	.type		.nv.reservedSmem.offset0,@object
	.size		.nv.reservedSmem.offset0,0x4
	.type		vprintf,@function
